//
// Generated by NVIDIA NVVM Compiler
//
// Compiler Build ID: CL-36424714
// Cuda compilation tools, release 13.0, V13.0.88
// Based on NVVM 20.0.0
//

.version 9.0
.target sm_100
.address_size 64

	// .globl	_Z10testKernelPhi

.visible .entry _Z10testKernelPhi(
	.param .u64 .ptr .align 1 _Z10testKernelPhi_param_0,
	.param .u32 _Z10testKernelPhi_param_1
)
{
	.reg .pred 	%p<2>;
	.reg .b16 	%rs<3>;
	.reg .b32 	%r<6>;
	.reg .b64 	%rd<5>;

	ld.param.u64 	%rd1, [_Z10testKernelPhi_param_0];
	ld.param.u32 	%r2, [_Z10testKernelPhi_param_1];
	mov.u32 	%r3, %ctaid.x;
	mov.u32 	%r4, %ntid.x;
	mov.u32 	%r5, %tid.x;
	mad.lo.s32 	%r1, %r3, %r4, %r5;
	setp.ge.s32 	%p1, %r1, %r2;
	@%p1 bra 	$L__BB0_2;
	cvta.to.global.u64 	%rd2, %rd1;
	cvt.s64.s32 	%rd3, %r1;
	add.s64 	%rd4, %rd2, %rd3;
	ld.global.u8 	%rs1, [%rd4];
	add.s16 	%rs2, %rs1, 1;
	st.global.u8 	[%rd4], %rs2;
$L__BB0_2:
	ret;

}


// ===== COMPILED SASS (sm_100) =====

	.target	sm_100

	.elftype	@"ET_EXEC"


//--------------------- .note.nv.tkinfo           --------------------------
	.section	.note.nv.tkinfo,"",@"SHT_NOTE"
	.sectionflags	@"SHF_NOTE_NV_TKINFO"
	.tkinfo
        /*0018*/ 	.word	0x00000002
        /*0030*/ 	.string	""
        /*0030*/ 	.string	"ptxas"
        /*0030*/ 	.string	"Cuda compilation tools, release 13.0, V13.0.88"
        /*0030*/ 	.string	"Build cuda_13.0.r13.0/compiler.36424714_0"
        /*0030*/ 	.string	"-arch sm_100 -m 64 "



//--------------------- .note.nv.cuinfo           --------------------------
	.section	.note.nv.cuinfo,"",@"SHT_NOTE"
	.sectionflags	@"SHF_NOTE_NV_CUINFO"
        /*0018*/ 	.short	0x0002
        /*001a*/ 	.short	0x0064
        /*001c*/ 	.short	0x0082
	.zero		2


//--------------------- .nv.info                  --------------------------
	.section	.nv.info,"",@"SHT_CUDA_INFO"
	.align	4


	//----- nvinfo : EIATTR_REGCOUNT
	.align		4
        /*0000*/ 	.byte	0x04, 0x2f
        /*0002*/ 	.short	(.L_1 - .L_0)
	.align		4
.L_0:
        /*0004*/ 	.word	index@(_Z10testKernelPhi)
        /*0008*/ 	.word	0x00000008


	//----- nvinfo : EIATTR_FRAME_SIZE
	.align		4
.L_1:
        /*000c*/ 	.byte	0x04, 0x11
        /*000e*/ 	.short	(.L_3 - .L_2)
	.align		4
.L_2:
        /*0010*/ 	.word	index@(_Z10testKernelPhi)
        /*0014*/ 	.word	0x00000000


	//----- nvinfo : EIATTR_MIN_STACK_SIZE
	.align		4
.L_3:
        /*0018*/ 	.byte	0x04, 0x12
        /*001a*/ 	.short	(.L_5 - .L_4)
	.align		4
.L_4:
        /*001c*/ 	.word	index@(_Z10testKernelPhi)
        /*0020*/ 	.word	0x00000000
.L_5:


//--------------------- .nv.compat                --------------------------
	.section	.nv.compat,"",@"SHT_CUDA_COMPAT_INFO"
	.align	4
        /*0000*/ 	.byte	0x02, 0x09, 0x00, 0x00, 0x02, 0x02, 0x01, 0x00, 0x02, 0x05, 0x05, 0x00, 0x03, 0x07, 0x01, 0x01
        /*0010*/ 	.byte	0x02, 0x03, 0x00, 0x00, 0x02, 0x06, 0x01, 0x00, 0x04, 0x0b, 0x08, 0x00, 0x09, 0x00, 0x00, 0x00
        /*0020*/ 	.byte	0x00, 0x00, 0x00, 0x00


//--------------------- .nv.info._Z10testKernelPhi --------------------------
	.section	.nv.info._Z10testKernelPhi,"",@"SHT_CUDA_INFO"
	.sectionflags	@""
	.align	4


	//----- nvinfo : EIATTR_CUDA_API_VERSION
	.align		4
        /*0000*/ 	.byte	0x04, 0x37
        /*0002*/ 	.short	(.L_7 - .L_6)
.L_6:
        /*0004*/ 	.word	0x00000082


	//----- nvinfo : EIATTR_KPARAM_INFO
	.align		4
.L_7:
        /*0008*/ 	.byte	0x04, 0x17
        /*000a*/ 	.short	(.L_9 - .L_8)
.L_8:
        /*000c*/ 	.word	0x00000000
        /*0010*/ 	.short	0x0001
        /*0012*/ 	.short	0x0008
        /*0014*/ 	.byte	0x00, 0xf0, 0x11, 0x00


	//----- nvinfo : EIATTR_KPARAM_INFO
	.align		4
.L_9:
        /*0018*/ 	.byte	0x04, 0x17
        /*001a*/ 	.short	(.L_11 - .L_10)
.L_10:
        /*001c*/ 	.word	0x00000000
        /*0020*/ 	.short	0x0000
        /*0022*/ 	.short	0x0000
        /*0024*/ 	.byte	0x00, 0xf5, 0x21, 0x00


	//----- nvinfo : EIATTR_SPARSE_MMA_MASK
	.align		4
.L_11:
        /*0028*/ 	.byte	0x03, 0x50
        /*002a*/ 	.short	0x0000


	//----- nvinfo : EIATTR_MAXREG_COUNT
	.align		4
        /*002c*/ 	.byte	0x03, 0x1b
        /*002e*/ 	.short	0x00ff


	//----- nvinfo : EIATTR_MERCURY_ISA_VERSION
	.align		4
        /*0030*/ 	.byte	0x03, 0x5f
        /*0032*/ 	.short	0x0101


	//----- nvinfo : EIATTR_VRC_CTA_INIT_COUNT
	.align		4
        /*0034*/ 	.byte	0x02, 0x4a
	.zero		1
	.zero		1


	//----- nvinfo : EIATTR_EXIT_INSTR_OFFSETS
	.align		4
        /*0038*/ 	.byte	0x04, 0x1c
        /*003a*/ 	.short	(.L_13 - .L_12)


	//   ....[0]....
.L_12:
        /*003c*/ 	.word	0x00000070


	//   ....[1]....
        /*0040*/ 	.word	0x000000f0


	//----- nvinfo : EIATTR_CBANK_PARAM_SIZE
	.align		4
.L_13:
        /*0044*/ 	.byte	0x03, 0x19
        /*0046*/ 	.short	0x000c


	//----- nvinfo : EIATTR_PARAM_CBANK
	.align		4
        /*0048*/ 	.byte	0x04, 0x0a
        /*004a*/ 	.short	(.L_15 - .L_14)
	.align		4
.L_14:
        /*004c*/ 	.word	index@(.nv.constant0._Z10testKernelPhi)
        /*0050*/ 	.short	0x0380
        /*0052*/ 	.short	0x000c


	//----- nvinfo : EIATTR_SW_WAR
	.align		4
.L_15:
        /*0054*/ 	.byte	0x04, 0x36
        /*0056*/ 	.short	(.L_17 - .L_16)
.L_16:
        /*0058*/ 	.word	0x00000008
.L_17:


//--------------------- .nv.callgraph             --------------------------
	.section	.nv.callgraph,"",@"SHT_CUDA_CALLGRAPH"
	.align	4
	.sectionentsize	8
	.align		4
        /*0000*/ 	.word	0x00000000
	.align		4
        /*0004*/ 	.word	0xffffffff
	.align		4
        /*0008*/ 	.word	0x00000000
	.align		4
        /*000c*/ 	.word	0xfffffffe
	.align		4
        /*0010*/ 	.word	0x00000000
	.align		4
        /*0014*/ 	.word	0xfffffffd
	.align		4
        /*0018*/ 	.word	0x00000000
	.align		4
        /*001c*/ 	.word	0xfffffffc


//--------------------- .text._Z10testKernelPhi   --------------------------
	.section	.text._Z10testKernelPhi,"ax",@progbits
	.align	128
        .global         _Z10testKernelPhi
        .type           _Z10testKernelPhi,@function
        .size           _Z10testKernelPhi,(.L_x_1 - _Z10testKernelPhi)
        .other          _Z10testKernelPhi,@"STO_CUDA_ENTRY STV_DEFAULT"
_Z10testKernelPhi:
.text._Z10testKernelPhi:
[----:B------:R-:W-:Y:S01]  /*0000*/  LDC R1, c[0x0][0x37c] ;  /* 0x0000df00ff017b82 */ /* 0x000fe20000000800 */
[----:B------:R-:W0:Y:S07]  /*0010*/  S2R R3, SR_TID.X ;  /* 0x0000000000037919 */ /* 0x000e2e0000002100 */
[----:B------:R-:W0:Y:S01]  /*0020*/  S2UR UR4, SR_CTAID.X ;  /* 0x00000000000479c3 */ /* 0x000e220000002500 */
[----:B------:R-:W1:Y:S07]  /*0030*/  LDCU UR5, c[0x0][0x388] ;  /* 0x00007100ff0577ac */ /* 0x000e6e0008000800 */
[----:B------:R-:W0:Y:S02]  /*0040*/  LDC R0, c[0x0][0x360] ;  /* 0x0000d800ff007b82 */ /* 0x000e240000000800 */
[----:B0-----:R-:W-:-:S05]  /*0050*/  IMAD R0, R0, UR4, R3 ;  /* 0x0000000400007c24 */ /* 0x001fca000f8e0203 */
[----:B-1----:R-:W-:-:S13]  /*0060*/  ISETP.GE.AND P0, PT, R0, UR5, PT ;  /* 0x0000000500007c0c */ /* 0x002fda000bf06270 */
[----:B------:R-:W-:Y:S05]  /*0070*/  @P0 EXIT ;  /* 0x000000000000094d */ /* 0x000fea0003800000 */
[----:B------:R-:W0:Y:S01]  /*0080*/  LDCU.64 UR6, c[0x0][0x380] ;  /* 0x00007000ff0677ac */ /* 0x000e220008000a00 */
[----:B------:R-:W1:Y:S01]  /*0090*/  LDCU.64 UR4, c[0x0][0x358] ;  /* 0x00006b00ff0477ac */ /* 0x000e620008000a00 */
[----:B0-----:R-:W-:-:S04]  /*00a0*/  IADD3 R2, P0, PT, R0, UR6, RZ ;  /* 0x0000000600027c10 */ /* 0x001fc8000ff1e0ff */
[----:B------:R-:W-:-:S05]  /*00b0*/  LEA.HI.X.SX32 R3, R0, UR7, 0x1, P0 ;  /* 0x0000000700037c11 */ /* 0x000fca00080f0eff */
[----:B-1----:R-:W2:Y:S02]  /*00c0*/  LDG.E.U8 R0, desc[UR4][R2.64] ;  /* 0x0000000402007981 */ /* 0x002ea4000c1e1100 */
[----:B--2---:R-:W-:-:S05]  /*00d0*/  VIADD R5, R0, 0x1 ;  /* 0x0000000100057836 */ /* 0x004fca0000000000 */
[----:B------:R-:W-:Y:S01]  /*00e0*/  STG.E.U8 desc[UR4][R2.64], R5 ;  /* 0x0000000502007986 */ /* 0x000fe2000c101104 */
[----:B------:R-:W-:Y:S05]  /*00f0*/  EXIT ;  /* 0x000000000000794d */ /* 0x000fea0003800000 */
.L_x_0:
[----:B------:R-:W-:-:S00]  /*0100*/  BRA `(.L_x_0) ;  /* 0xfffffffc00fc7947 */ /* 0x000fc0000383ffff */
[----:B------:R-:W-:-:S00]  /*0110*/  NOP ;  /* 0x0000000000007918 */ /* 0x000fc00000000000 */
        /* <DEDUP_REMOVED lines=14> */
.L_x_1:


//--------------------- .nv.shared.reserved.0     --------------------------
	.section	.nv.shared.reserved.0,"aw",@nobits
	.weak		__nv_reservedSMEM_offset_0_alias
	.size		__nv_reservedSMEM_offset_0_alias, 0, 64
	.other		__nv_reservedSMEM_offset_0_alias,@"STO_CUDA_RESERVED_SHARED STV_DEFAULT"
__nv_reservedSMEM_offset_0_alias:
	.zero		0
	.zero		64


//--------------------- .nv.constant0._Z10testKernelPhi --------------------------
	.section	.nv.constant0._Z10testKernelPhi,"a",@progbits
	.sectionflags	@""
	.align	4
.nv.constant0._Z10testKernelPhi:
	.zero		908


//--------------------- SYMBOLS --------------------------

	.type		.nv.reservedSmem.offset0,@object
	.size		.nv.reservedSmem.offset0,0x4
